	.headerflags	@"EF_CUDA_TEXMODE_UNIFIED EF_CUDA_64BIT_ADDRESS EF_CUDA_ACCELERATORS EF_CUDA_SM90 EF_CUDA_VIRTUAL_SM(EF_CUDA_SM90)"
	.elftype	@"ET_EXEC"


//--------------------- .nv.info                  --------------------------
	.section	.nv.info,"",@"SHT_CUDA_INFO"
	.align	4


	//----- nvinfo : EIATTR_REGCOUNT
	.align		4
        /*0000*/ 	.byte	0x04, 0x2f
        /*0002*/ 	.short	(.L_1 - .L_0)
	.align		4
.L_0:
        /*0004*/ 	.word	index@(triton_poi_fused_convolution_relu_63)
        /*0008*/ 	.word	0x0000000c


	//----- nvinfo : EIATTR_MIN_STACK_SIZE
	.align		4
.L_1:
        /*000c*/ 	.byte	0x04, 0x12
        /*000e*/ 	.short	(.L_3 - .L_2)
	.align		4
.L_2:
        /*0010*/ 	.word	index@(triton_poi_fused_convolution_relu_63)
        /*0014*/ 	.word	0x00000000


	//----- nvinfo : EIATTR_FRAME_SIZE
	.align		4
.L_3:
        /*0018*/ 	.byte	0x04, 0x11
        /*001a*/ 	.short	(.L_5 - .L_4)
	.align		4
.L_4:
        /*001c*/ 	.word	index@(triton_poi_fused_convolution_relu_63)
        /*0020*/ 	.word	0x00000000


	//----- nvinfo : EIATTR_MIN_STACK_SIZE
	.align		4
.L_5:
        /*0024*/ 	.byte	0x04, 0x12
        /*0026*/ 	.short	(.L_7 - .L_6)
	.align		4
.L_6:
        /*0028*/ 	.word	index@(triton_poi_fused_convolution_relu_63)
        /*002c*/ 	.word	0x00000000
.L_7:


//--------------------- .nv.info.triton_poi_fused_convolution_relu_63 --------------------------
	.section	.nv.info.triton_poi_fused_convolution_relu_63,"",@"SHT_CUDA_INFO"
	.sectionflags	@""
	.align	4


	//----- nvinfo : EIATTR_CUDA_API_VERSION
	.align		4
        /*0000*/ 	.byte	0x04, 0x37
        /*0002*/ 	.short	(.L_9 - .L_8)
.L_8:
        /*0004*/ 	.word	0x0000007c


	//----- nvinfo : EIATTR_KPARAM_INFO
	.align		4
.L_9:
        /*0008*/ 	.byte	0x04, 0x17
        /*000a*/ 	.short	(.L_11 - .L_10)
.L_10:
        /*000c*/ 	.word	0x00000000
        /*0010*/ 	.short	0x0002
        /*0012*/ 	.short	0x0010
        /*0014*/ 	.byte	0x00, 0xf0, 0x11, 0x00


	//----- nvinfo : EIATTR_KPARAM_INFO
	.align		4
.L_11:
        /*0018*/ 	.byte	0x04, 0x17
        /*001a*/ 	.short	(.L_13 - .L_12)
.L_12:
        /*001c*/ 	.word	0x00000000
        /*0020*/ 	.short	0x0001
        /*0022*/ 	.short	0x0008
        /*0024*/ 	.byte	0x00, 0xf4, 0x21, 0x00


	//----- nvinfo : EIATTR_KPARAM_INFO
	.align		4
.L_13:
        /*0028*/ 	.byte	0x04, 0x17
        /*002a*/ 	.short	(.L_15 - .L_14)
.L_14:
        /*002c*/ 	.word	0x00000000
        /*0030*/ 	.short	0x0000
        /*0032*/ 	.short	0x0000
        /*0034*/ 	.byte	0x00, 0xf4, 0x21, 0x00


	//----- nvinfo : EIATTR_SPARSE_MMA_MASK
	.align		4
.L_15:
        /*0038*/ 	.byte	0x03, 0x50
        /*003a*/ 	.short	0x0000


	//----- nvinfo : EIATTR_MAXREG_COUNT
	.align		4
        /*003c*/ 	.byte	0x03, 0x1b
        /*003e*/ 	.short	0x00ff


	//----- nvinfo : EIATTR_EXIT_INSTR_OFFSETS
	.align		4
        /*0040*/ 	.byte	0x04, 0x1c
        /*0042*/ 	.short	(.L_17 - .L_16)


	//   ....[0]....
.L_16:
        /*0044*/ 	.word	0x000001b0


	//----- nvinfo : EIATTR_REQNTID
	.align		4
.L_17:
        /*0048*/ 	.byte	0x04, 0x10
        /*004a*/ 	.short	(.L_19 - .L_18)
.L_18:
        /*004c*/ 	.word	0x00000100
        /*0050*/ 	.word	0x00000001
        /*0054*/ 	.word	0x00000001


	//----- nvinfo : EIATTR_CBANK_PARAM_SIZE
	.align		4
.L_19:
        /*0058*/ 	.byte	0x03, 0x19
        /*005a*/ 	.short	0x0014


	//----- nvinfo : EIATTR_PARAM_CBANK
	.align		4
        /*005c*/ 	.byte	0x04, 0x0a
        /*005e*/ 	.short	(.L_21 - .L_20)
	.align		4
.L_20:
        /*0060*/ 	.word	index@(.nv.constant0.triton_poi_fused_convolution_relu_63)
        /*0064*/ 	.short	0x0210
        /*0066*/ 	.short	0x0014


	//----- nvinfo : EIATTR_SW_WAR
	.align		4
.L_21:
        /*0068*/ 	.byte	0x04, 0x36
        /*006a*/ 	.short	(.L_23 - .L_22)
.L_22:
        /*006c*/ 	.word	0x00000008
.L_23:


//--------------------- .nv.callgraph             --------------------------
	.section	.nv.callgraph,"",@"SHT_CUDA_CALLGRAPH"
	.align	4
	.sectionentsize	8
	.align		4
        /*0000*/ 	.word	0x00000000
	.align		4
        /*0004*/ 	.word	0xffffffff
	.align		4
        /*0008*/ 	.word	0x00000000
	.align		4
        /*000c*/ 	.word	0xfffffffe
	.align		4
        /*0010*/ 	.word	0x00000000
	.align		4
        /*0014*/ 	.word	0xfffffffd
	.align		4
        /*0018*/ 	.word	0x00000000
	.align		4
        /*001c*/ 	.word	0xfffffffc


//--------------------- .text.triton_poi_fused_convolution_relu_63 --------------------------
	.section	.text.triton_poi_fused_convolution_relu_63,"ax",@progbits
	.align	128
        .global         triton_poi_fused_convolution_relu_63
        .type           triton_poi_fused_convolution_relu_63,@function
        .size           triton_poi_fused_convolution_relu_63,(.L_x_1 - triton_poi_fused_convolution_relu_63)
        .other          triton_poi_fused_convolution_relu_63,@"STO_CUDA_ENTRY STV_DEFAULT"
triton_poi_fused_convolution_relu_63:
.text.triton_poi_fused_convolution_relu_63:
[----:B------:R-:W-:Y:S01]  /*0000*/  LDC R1, c[0x0][0x28] ;  /* 0x00000a00ff017b82 */ /* 0x000fe20000000800 */
[----:B------:R-:W1:Y:S07]  /*0010*/  S2R R0, SR_TID.X ;  /* 0x0000000000007919 */ /* 0x000e6e0000002100 */
[----:B------:R-:W2:Y:S01]  /*0020*/  LDC.64 R4, c[0x0][0x218] ;  /* 0x00008600ff047b82 */ /* 0x000ea20000000a00 */
[----:B------:R-:W-:Y:S01]  /*0030*/  ULDC.64 UR4, c[0x0][0x208] ;  /* 0x0000820000047ab9 */ /* 0x000fe20000000a00 */
[----:B------:R-:W3:Y:S06]  /*0040*/  S2R R7, SR_CTAID.X ;  /* 0x0000000000077919 */ /* 0x000eec0000002500 */
[----:B------:R-:W4:Y:S01]  /*0050*/  LDC.64 R2, c[0x0][0x210] ;  /* 0x00008400ff027b82 */ /* 0x000f220000000a00 */
[----:B-1----:R-:W-:Y:S01]  /*0060*/  IMAD.SHL.U32 R0, R0, 0x2, RZ ;  /* 0x0000000200007824 */ /* 0x002fe200078e00ff */
[----:B---3--:R-:W-:-:S04]  /*0070*/  SHF.R.S32.HI R6, RZ, 0x16, R7 ;  /* 0x00000016ff067819 */ /* 0x008fc80000011407 */
[----:B------:R-:W-:Y:S02]  /*0080*/  LOP3.LUT R0, R0, 0x1fe, RZ, 0xc0, !PT ;  /* 0x000001fe00007812 */ /* 0x000fe400078ec0ff */
[----:B------:R-:W-:-:S03]  /*0090*/  SGXT R6, R6, 0x1 ;  /* 0x000000010606781a */ /* 0x000fc60000000200 */
[----:B------:R-:W-:-:S04]  /*00a0*/  IMAD R7, R7, 0x200, R0 ;  /* 0x0000020007077824 */ /* 0x000fc800078e0200 */
[----:B----4-:R-:W-:Y:S01]  /*00b0*/  IMAD.WIDE R2, R7, 0x4, R2 ;  /* 0x0000000407027825 */ /* 0x010fe200078e0202 */
[----:B------:R-:W-:-:S04]  /*00c0*/  LEA.HI R6, R6, R7, RZ, 0xc ;  /* 0x0000000706067211 */ /* 0x000fc800078f60ff */
[----:B------:R-:W-:-:S04]  /*00d0*/  SHF.R.S32.HI R6, RZ, 0xc, R6 ;  /* 0x0000000cff067819 */ /* 0x000fc80000011406 */
[----:B------:R-:W-:-:S04]  /*00e0*/  LEA.HI R0, R6, R6, RZ, 0x6 ;  /* 0x0000000606007211 */ /* 0x000fc800078f30ff */
[----:B------:R-:W-:-:S05]  /*00f0*/  LOP3.LUT R9, R0, 0xffffffc0, RZ, 0xc0, !PT ;  /* 0xffffffc000097812 */ /* 0x000fca00078ec0ff */
[----:B------:R-:W-:Y:S02]  /*0100*/  IMAD.IADD R9, R6, 0x1, -R9 ;  /* 0x0000000106097824 */ /* 0x000fe400078e0a09 */
[----:B------:R-:W3:Y:S02]  /*0110*/  LDG.E.64 R6, desc[UR4][R2.64] ;  /* 0x0000000402067981 */ /* 0x000ee4000c1e1b00 */
[----:B--2---:R-:W-:-:S06]  /*0120*/  IMAD.WIDE R4, R9, 0x4, R4 ;  /* 0x0000000409047825 */ /* 0x004fcc00078e0204 */
[----:B------:R-:W3:Y:S02]  /*0130*/  LDG.E.EL R4, desc[UR4][R4.64] ;  /* 0x0000000404047981 */ /* 0x000ee4000c2e1900 */
[CC--:B---3--:R-:W-:Y:S01]  /*0140*/  FSETP.GEU.AND P0, PT, R6.reuse, -R4.reuse, PT ;  /* 0x800000040600720b */ /* 0x0c8fe20003f0e000 */
[--C-:B------:R-:W-:Y:S01]  /*0150*/  FADD R6, R6, R4.reuse ;  /* 0x0000000406067221 */ /* 0x100fe20000000000 */
[C---:B------:R-:W-:Y:S01]  /*0160*/  FADD R0, R7.reuse, R4 ;  /* 0x0000000407007221 */ /* 0x040fe20000000000 */
[----:B------:R-:W-:-:S03]  /*0170*/  FSETP.GEU.AND P1, PT, R7, -R4, PT ;  /* 0x800000040700720b */ /* 0x000fc60003f2e000 */
[----:B------:R-:W-:Y:S02]  /*0180*/  FSEL R6, R6, RZ, P0 ;  /* 0x000000ff06067208 */ /* 0x000fe40000000000 */
[----:B------:R-:W-:-:S05]  /*0190*/  FSEL R7, R0, RZ, P1 ;  /* 0x000000ff00077208 */ /* 0x000fca0000800000 */
[----:B------:R-:W-:Y:S01]  /*01a0*/  STG.E.64 desc[UR4][R2.64], R6 ;  /* 0x0000000602007986 */ /* 0x000fe2000c101b04 */
[----:B------:R-:W-:Y:S05]  /*01b0*/  EXIT ;  /* 0x000000000000794d */ /* 0x000fea0003800000 */
.L_x_0:
[----:B------:R-:W-:-:S00]  /*01c0*/  BRA `(.L_x_0) ;  /* 0xfffffffc00fc7947 */ /* 0x000fc0000383ffff */
[----:B------:R-:W-:-:S00]  /*01d0*/  NOP ;  /* 0x0000000000007918 */ /* 0x000fc00000000000 */
        /* <DEDUP_REMOVED lines=10> */
.L_x_1:


//--------------------- .nv.constant0.triton_poi_fused_convolution_relu_63 --------------------------
	.section	.nv.constant0.triton_poi_fused_convolution_relu_63,"a",@progbits
	.sectionflags	@""
	.align	4
.nv.constant0.triton_poi_fused_convolution_relu_63:
	.zero		548
